	.headerflags	@"EF_CUDA_TEXMODE_UNIFIED EF_CUDA_64BIT_ADDRESS EF_CUDA_ACCELERATORS EF_CUDA_SM90 EF_CUDA_VIRTUAL_SM(EF_CUDA_SM90)"
	.elftype	@"ET_EXEC"


//--------------------- .nv.info                  --------------------------
	.section	.nv.info,"",@"SHT_CUDA_INFO"
	.align	4


	//----- nvinfo : EIATTR_REGCOUNT
	.align		4
        /*0000*/ 	.byte	0x04, 0x2f
        /*0002*/ 	.short	(.L_3 - .L_2)
	.align		4
.L_2:
        /*0004*/ 	.word	index@(triton_poi_fused__native_batch_norm_legit_no_training_convolution_relu_threshold_backward_21)
        /*0008*/ 	.word	0x00000014


	//----- nvinfo : EIATTR_MIN_STACK_SIZE
	.align		4
.L_3:
        /*000c*/ 	.byte	0x04, 0x12
        /*000e*/ 	.short	(.L_5 - .L_4)
	.align		4
.L_4:
        /*0010*/ 	.word	index@(triton_poi_fused__native_batch_norm_legit_no_training_convolution_relu_threshold_backward_21)
        /*0014*/ 	.word	0x00000000


	//----- nvinfo : EIATTR_FRAME_SIZE
	.align		4
.L_5:
        /*0018*/ 	.byte	0x04, 0x11
        /*001a*/ 	.short	(.L_7 - .L_6)
	.align		4
.L_6:
        /*001c*/ 	.word	index@(triton_poi_fused__native_batch_norm_legit_no_training_convolution_relu_threshold_backward_21)
        /*0020*/ 	.word	0x00000000


	//----- nvinfo : EIATTR_MIN_STACK_SIZE
	.align		4
.L_7:
        /*0024*/ 	.byte	0x04, 0x12
        /*0026*/ 	.short	(.L_9 - .L_8)
	.align		4
.L_8:
        /*0028*/ 	.word	index@(triton_poi_fused__native_batch_norm_legit_no_training_convolution_relu_threshold_backward_21)
        /*002c*/ 	.word	0x00000000
.L_9:


//--------------------- .nv.info.triton_poi_fused__native_batch_norm_legit_no_training_convolution_relu_threshold_backward_21 --------------------------
	.section	.nv.info.triton_poi_fused__native_batch_norm_legit_no_training_convolution_relu_threshold_backward_21,"",@"SHT_CUDA_INFO"
	.sectionflags	@""
	.align	4


	//----- nvinfo : EIATTR_CUDA_API_VERSION
	.align		4
        /*0000*/ 	.byte	0x04, 0x37
        /*0002*/ 	.short	(.L_11 - .L_10)
.L_10:
        /*0004*/ 	.word	0x0000007c


	//----- nvinfo : EIATTR_KPARAM_INFO
	.align		4
.L_11:
        /*0008*/ 	.byte	0x04, 0x17
        /*000a*/ 	.short	(.L_13 - .L_12)
.L_12:
        /*000c*/ 	.word	0x00000000
        /*0010*/ 	.short	0x0008
        /*0012*/ 	.short	0x0040
        /*0014*/ 	.byte	0x00, 0xf0, 0x11, 0x00


	//----- nvinfo : EIATTR_KPARAM_INFO
	.align		4
.L_13:
        /*0018*/ 	.byte	0x04, 0x17
        /*001a*/ 	.short	(.L_15 - .L_14)
.L_14:
        /*001c*/ 	.word	0x00000000
        /*0020*/ 	.short	0x0007
        /*0022*/ 	.short	0x0038
        /*0024*/ 	.byte	0x00, 0xf4, 0x21, 0x00


	//----- nvinfo : EIATTR_KPARAM_INFO
	.align		4
.L_15:
        /*0028*/ 	.byte	0x04, 0x17
        /*002a*/ 	.short	(.L_17 - .L_16)
.L_16:
        /*002c*/ 	.word	0x00000000
        /*0030*/ 	.short	0x0006
        /*0032*/ 	.short	0x0030
        /*0034*/ 	.byte	0x00, 0xf4, 0x21, 0x00


	//----- nvinfo : EIATTR_KPARAM_INFO
	.align		4
.L_17:
        /*0038*/ 	.byte	0x04, 0x17
        /*003a*/ 	.short	(.L_19 - .L_18)
.L_18:
        /*003c*/ 	.word	0x00000000
        /*0040*/ 	.short	0x0005
        /*0042*/ 	.short	0x0028
        /*0044*/ 	.byte	0x00, 0xf4, 0x21, 0x00


	//----- nvinfo : EIATTR_KPARAM_INFO
	.align		4
.L_19:
        /*0048*/ 	.byte	0x04, 0x17
        /*004a*/ 	.short	(.L_21 - .L_20)
.L_20:
        /*004c*/ 	.word	0x00000000
        /*0050*/ 	.short	0x0004
        /*0052*/ 	.short	0x0020
        /*0054*/ 	.byte	0x00, 0xf4, 0x21, 0x00


	//----- nvinfo : EIATTR_KPARAM_INFO
	.align		4
.L_21:
        /*0058*/ 	.byte	0x04, 0x17
        /*005a*/ 	.short	(.L_23 - .L_22)
.L_22:
        /*005c*/ 	.word	0x00000000
        /*0060*/ 	.short	0x0003
        /*0062*/ 	.short	0x0018
        /*0064*/ 	.byte	0x00, 0xf4, 0x21, 0x00


	//----- nvinfo : EIATTR_KPARAM_INFO
	.align		4
.L_23:
        /*0068*/ 	.byte	0x04, 0x17
        /*006a*/ 	.short	(.L_25 - .L_24)
.L_24:
        /*006c*/ 	.word	0x00000000
        /*0070*/ 	.short	0x0002
        /*0072*/ 	.short	0x0010
        /*0074*/ 	.byte	0x00, 0xf4, 0x21, 0x00


	//----- nvinfo : EIATTR_KPARAM_INFO
	.align		4
.L_25:
        /*0078*/ 	.byte	0x04, 0x17
        /*007a*/ 	.short	(.L_27 - .L_26)
.L_26:
        /*007c*/ 	.word	0x00000000
        /*0080*/ 	.short	0x0001
        /*0082*/ 	.short	0x0008
        /*0084*/ 	.byte	0x00, 0xf4, 0x21, 0x00


	//----- nvinfo : EIATTR_KPARAM_INFO
	.align		4
.L_27:
        /*0088*/ 	.byte	0x04, 0x17
        /*008a*/ 	.short	(.L_29 - .L_28)
.L_28:
        /*008c*/ 	.word	0x00000000
        /*0090*/ 	.short	0x0000
        /*0092*/ 	.short	0x0000
        /*0094*/ 	.byte	0x00, 0xf4, 0x21, 0x00


	//----- nvinfo : EIATTR_SPARSE_MMA_MASK
	.align		4
.L_29:
        /*0098*/ 	.byte	0x03, 0x50
        /*009a*/ 	.short	0x0000


	//----- nvinfo : EIATTR_MAXREG_COUNT
	.align		4
        /*009c*/ 	.byte	0x03, 0x1b
        /*009e*/ 	.short	0x00ff


	//----- nvinfo : EIATTR_EXIT_INSTR_OFFSETS
	.align		4
        /*00a0*/ 	.byte	0x04, 0x1c
        /*00a2*/ 	.short	(.L_31 - .L_30)


	//   ....[0]....
.L_30:
        /*00a4*/ 	.word	0x00000450


	//----- nvinfo : EIATTR_REQNTID
	.align		4
.L_31:
        /*00a8*/ 	.byte	0x04, 0x10
        /*00aa*/ 	.short	(.L_33 - .L_32)
.L_32:
        /*00ac*/ 	.word	0x00000100
        /*00b0*/ 	.word	0x00000001
        /*00b4*/ 	.word	0x00000001


	//----- nvinfo : EIATTR_CBANK_PARAM_SIZE
	.align		4
.L_33:
        /*00b8*/ 	.byte	0x03, 0x19
        /*00ba*/ 	.short	0x0044


	//----- nvinfo : EIATTR_PARAM_CBANK
	.align		4
        /*00bc*/ 	.byte	0x04, 0x0a
        /*00be*/ 	.short	(.L_35 - .L_34)
	.align		4
.L_34:
        /*00c0*/ 	.word	index@(.nv.constant0.triton_poi_fused__native_batch_norm_legit_no_training_convolution_relu_threshold_backward_21)
        /*00c4*/ 	.short	0x0210
        /*00c6*/ 	.short	0x0044


	//----- nvinfo : EIATTR_SW_WAR
	.align		4
.L_35:
        /*00c8*/ 	.byte	0x04, 0x36
        /*00ca*/ 	.short	(.L_37 - .L_36)
.L_36:
        /*00cc*/ 	.word	0x00000008
.L_37:


//--------------------- .nv.callgraph             --------------------------
	.section	.nv.callgraph,"",@"SHT_CUDA_CALLGRAPH"
	.align	4
	.sectionentsize	8
	.align		4
        /*0000*/ 	.word	0x00000000
	.align		4
        /*0004*/ 	.word	0xffffffff
	.align		4
        /*0008*/ 	.word	0x00000000
	.align		4
        /*000c*/ 	.word	0xfffffffe
	.align		4
        /*0010*/ 	.word	0x00000000
	.align		4
        /*0014*/ 	.word	0xfffffffd
	.align		4
        /*0018*/ 	.word	0x00000000
	.align		4
        /*001c*/ 	.word	0xfffffffc


//--------------------- .nv.constant4             --------------------------
	.section	.nv.constant4,"a",@progbits
	.align	8
	.align		8
.nv.constant4:
        /*0000*/ 	.dword	_$_str
	.align		8
        /*0008*/ 	.dword	_$_str_$_2


//--------------------- .text.triton_poi_fused__native_batch_norm_legit_no_training_convolution_relu_threshold_backward_21 --------------------------
	.section	.text.triton_poi_fused__native_batch_norm_legit_no_training_convolution_relu_threshold_backward_21,"ax",@progbits
	.align	128
        .global         triton_poi_fused__native_batch_norm_legit_no_training_convolution_relu_threshold_backward_21
        .type           triton_poi_fused__native_batch_norm_legit_no_training_convolution_relu_threshold_backward_21,@function
        .size           triton_poi_fused__native_batch_norm_legit_no_training_convolution_relu_threshold_backward_21,(.L_x_1 - triton_poi_fused__native_batch_norm_legit_no_training_convolution_relu_threshold_backward_21)
        .other          triton_poi_fused__native_batch_norm_legit_no_training_convolution_relu_threshold_backward_21,@"STO_CUDA_ENTRY STV_DEFAULT"
triton_poi_fused__native_batch_norm_legit_no_training_convolution_relu_threshold_backward_21:
.text.triton_poi_fused__native_batch_norm_legit_no_training_convolution_relu_threshold_backward_21:
[----:B------:R-:W-:Y:S01]  /*0000*/  LDC R1, c[0x0][0x28] ;  /* 0x00000a00ff017b82 */ /* 0x000fe20000000800 */
[----:B------:R-:W1:Y:S07]  /*0010*/  S2R R0, SR_TID.X ;  /* 0x0000000000007919 */ /* 0x000e6e0000002100 */
[----:B------:R-:W2:Y:S01]  /*0020*/  LDC.64 R12, c[0x0][0x228] ;  /* 0x00008a00ff0c7b82 */ /* 0x000ea20000000a00 */
[----:B------:R-:W-:Y:S01]  /*0030*/  ULDC.64 UR4, c[0x0][0x208] ;  /* 0x0000820000047ab9 */ /* 0x000fe20000000a00 */
[----:B------:R-:W-:Y:S01]  /*0040*/  ULDC.64 UR6, c[0x0][0x248] ;  /* 0x0000920000067ab9 */ /* 0x000fe20000000a00 */
[----:B------:R-:W3:Y:S05]  /*0050*/  S2R R5, SR_CTAID.X ;  /* 0x0000000000057919 */ /* 0x000eea0000002500 */
[----:B------:R-:W4:Y:S08]  /*0060*/  LDC.64 R8, c[0x0][0x218] ;  /* 0x00008600ff087b82 */ /* 0x000f300000000a00 */
[----:B------:R-:W5:Y:S08]  /*0070*/  LDC.64 R10, c[0x0][0x220] ;  /* 0x00008800ff0a7b82 */ /* 0x000f700000000a00 */
[----:B------:R-:W2:Y:S01]  /*0080*/  LDC.64 R14, c[0x0][0x230] ;  /* 0x00008c00ff0e7b82 */ /* 0x000ea20000000a00 */
[----:B-1----:R-:W-:-:S02]  /*0090*/  SHF.L.U32 R0, R0, 0x1, RZ ;  /* 0x0000000100007819 */ /* 0x002fc400000006ff */
[----:B---3--:R-:W-:Y:S02]  /*00a0*/  SHF.R.S32.HI R3, RZ, 0x16, R5 ;  /* 0x00000016ff037819 */ /* 0x008fe40000011405 */
[----:B------:R-:W-:Y:S02]  /*00b0*/  LOP3.LUT R0, R0, 0x1fe, RZ, 0xc0, !PT ;  /* 0x000001fe00007812 */ /* 0x000fe400078ec0ff */
[----:B------:R-:W-:Y:S02]  /*00c0*/  SGXT R3, R3, 0x1 ;  /* 0x000000010303781a */ /* 0x000fe40000000200 */
[----:B------:R-:W-:-:S04]  /*00d0*/  LEA R0, R5, R0, 0x9 ;  /* 0x0000000005007211 */ /* 0x000fc800078e48ff */
[----:B------:R-:W-:-:S04]  /*00e0*/  LEA.HI R3, R3, R0, RZ, 0xc ;  /* 0x0000000003037211 */ /* 0x000fc800078f60ff */
[----:B------:R-:W-:-:S05]  /*00f0*/  SHF.R.S32.HI R3, RZ, 0xc, R3 ;  /* 0x0000000cff037819 */ /* 0x000fca0000011403 */
[----:B------:R-:W-:-:S05]  /*0100*/  IMAD.HI R2, R3, 0x30c30c31, RZ ;  /* 0x30c30c3103027827 */ /* 0x000fca00078e02ff */
[----:B------:R-:W-:-:S04]  /*0110*/  SHF.R.U32.HI R5, RZ, 0x1f, R2 ;  /* 0x0000001fff057819 */ /* 0x000fc80000011602 */
[----:B------:R-:W-:Y:S02]  /*0120*/  LEA.HI.SX32 R2, R2, R5, 0x1e ;  /* 0x0000000502027211 */ /* 0x000fe400078ff2ff */
[----:B------:R-:W1:Y:S03]  /*0130*/  LDC.64 R4, c[0x0][0x238] ;  /* 0x00008e00ff047b82 */ /* 0x000e660000000a00 */
[----:B------:R-:W-:-:S04]  /*0140*/  IMAD R17, R2, -0x15, R3 ;  /* 0xffffffeb02117824 */ /* 0x000fc800078e0203 */
[C---:B--2---:R-:W-:Y:S01]  /*0150*/  IMAD.WIDE R12, R17.reuse, 0x4, R12 ;  /* 0x00000004110c7825 */ /* 0x044fe200078e020c */
[----:B------:R-:W2:Y:S04]  /*0160*/  LDC.64 R2, c[0x0][0x210] ;  /* 0x00008400ff027b82 */ /* 0x000ea80000000a00 */
[----:B------:R3:W3:Y:S01]  /*0170*/  LDG.E.EL R16, desc[UR4][R12.64] ;  /* 0x000000040c107981 */ /* 0x0006e2000c2e1900 */
[----:B----4-:R-:W-:-:S04]  /*0180*/  IMAD.WIDE R8, R17, 0x4, R8 ;  /* 0x0000000411087825 */ /* 0x010fc800078e0208 */
[----:B-----5:R-:W-:Y:S02]  /*0190*/  IMAD.WIDE R10, R17, 0x4, R10 ;  /* 0x00000004110a7825 */ /* 0x020fe400078e020a */
[----:B------:R4:W5:Y:S04]  /*01a0*/  LDG.E.EL R8, desc[UR4][R8.64] ;  /* 0x0000000408087981 */ /* 0x000968000c2e1900 */
[----:B------:R-:W5:Y:S01]  /*01b0*/  LDG.E.EL R10, desc[UR4][R10.64] ;  /* 0x000000040a0a7981 */ /* 0x000f62000c2e1900 */
[----:B--2---:R-:W-:-:S05]  /*01c0*/  IMAD.WIDE R2, R0, 0x4, R2 ;  /* 0x0000000400027825 */ /* 0x004fca00078e0202 */
[----:B------:R-:W5:Y:S01]  /*01d0*/  LDG.E.64 R6, desc[UR4][R2.64] ;  /* 0x0000000402067981 */ /* 0x000f62000c1e1b00 */
[----:B0--3--:R-:W-:-:S04]  /*01e0*/  IMAD.WIDE R12, R17, 0x4, R14 ;  /* 0x00000004110c7825 */ /* 0x009fc800078e020e */
[----:B-1----:R-:W-:Y:S02]  /*01f0*/  IMAD.WIDE R4, R17, 0x4, R4 ;  /* 0x0000000411047825 */ /* 0x002fe400078e0204 */
[----:B------:R-:W2:Y:S04]  /*0200*/  LDG.E.EL R12, desc[UR4][R12.64] ;  /* 0x000000040c0c7981 */ /* 0x000ea8000c2e1900 */
[----:B------:R0:W2:Y:S01]  /*0210*/  LDG.E.EL R15, desc[UR4][R4.64] ;  /* 0x00000004040f7981 */ /* 0x0000a2000c2e1900 */
[----:B----4-:R-:W-:Y:S01]  /*0220*/  HFMA2.MMA R9, -RZ, RZ, 1.625, 0 ;  /* 0x3e800000ff097435 */ /* 0x010fe200000001ff */
[----:B------:R-:W-:-:S04]  /*0230*/  FADD R16, R16, 9.9999997473787516356e-06 ;  /* 0x3727c5ac10107421 */ /* 0x000fc80000000000 */
[----:B------:R-:W1:Y:S02]  /*0240*/  MUFU.SQRT R14, R16 ;  /* 0x00000010000e7308 */ /* 0x000e640000002000 */
[C---:B-1----:R-:W-:Y:S02]  /*0250*/  FSETP.GT.AND P0, PT, R14.reuse, 8.50705917302346158658e+37, PT ;  /* 0x7e8000000e00780b */ /* 0x042fe40003f04000 */
[----:B------:R-:W-:-:S11]  /*0260*/  FSETP.GEU.AND P1, PT, R14, 1.175494350822287508e-38, PT ;  /* 0x008000000e00780b */ /* 0x000fd60003f2e000 */
[----:B------:R-:W-:-:S04]  /*0270*/  @P0 FMUL R14, R14, 0.25 ;  /* 0x3e8000000e0e0820 */ /* 0x000fc80000400000 */
[----:B------:R-:W-:-:S06]  /*0280*/  @!P1 FMUL R14, R14, 16777216 ;  /* 0x4b8000000e0e9820 */ /* 0x000fcc0000400000 */
[----:B------:R-:W1:Y:S01]  /*0290*/  MUFU.RCP R14, R14 ;  /* 0x0000000e000e7308 */ /* 0x000e620000001000 */
[----:B------:R-:W-:Y:S01]  /*02a0*/  FSEL R9, R9, 1, P0 ;  /* 0x3f80000009097808 */ /* 0x000fe20000000000 */
[--C-:B-----5:R-:W-:Y:S01]  /*02b0*/  FADD R7, R7, R8.reuse ;  /* 0x0000000807077221 */ /* 0x120fe20000000000 */
[----:B------:R-:W-:-:S03]  /*02c0*/  FADD R6, R6, R8 ;  /* 0x0000000806067221 */ /* 0x000fc60000000000 */
[----:B------:R-:W-:Y:S01]  /*02d0*/  @!P1 FMUL R9, R9, 16777216 ;  /* 0x4b80000009099820 */ /* 0x000fe20000400000 */
[C---:B0-----:R-:W-:Y:S01]  /*02e0*/  FADD R4, -R10.reuse, R7 ;  /* 0x000000070a047221 */ /* 0x041fe20000000100 */
[----:B------:R-:W-:Y:S02]  /*02f0*/  FADD R10, -R10, R6 ;  /* 0x000000060a0a7221 */ /* 0x000fe40000000100 */
[----:B-1----:R-:W-:-:S04]  /*0300*/  FMUL R9, R14, R9 ;  /* 0x000000090e097220 */ /* 0x002fc80000400000 */
[C---:B------:R-:W-:Y:S01]  /*0310*/  FMUL R8, R9.reuse, R4 ;  /* 0x0000000409087220 */ /* 0x040fe20000400000 */
[----:B------:R-:W-:Y:S01]  /*0320*/  FMUL R10, R9, R10 ;  /* 0x0000000a090a7220 */ /* 0x000fe20000400000 */
[----:B------:R-:W0:Y:S02]  /*0330*/  LDC.64 R4, c[0x0][0x240] ;  /* 0x00009000ff047b82 */ /* 0x000e240000000a00 */
[C-C-:B--2---:R-:W-:Y:S01]  /*0340*/  FFMA R8, R12.reuse, R8, R15.reuse ;  /* 0x000000080c087223 */ /* 0x144fe2000000000f */
[----:B------:R-:W-:-:S04]  /*0350*/  FFMA R10, R12, R10, R15 ;  /* 0x0000000a0c0a7223 */ /* 0x000fc8000000000f */
[----:B------:R-:W-:Y:S02]  /*0360*/  FSETP.GEU.AND P0, PT, R8, RZ, PT ;  /* 0x000000ff0800720b */ /* 0x000fe40003f0e000 */
[----:B------:R-:W-:Y:S02]  /*0370*/  FSETP.GEU.AND P1, PT, R10, RZ, PT ;  /* 0x000000ff0a00720b */ /* 0x000fe40003f2e000 */
[----:B------:R-:W-:Y:S02]  /*0380*/  FSEL R11, R8, RZ, P0 ;  /* 0x000000ff080b7208 */ /* 0x000fe40000000000 */
[----:B------:R-:W-:Y:S02]  /*0390*/  FSEL R10, R10, RZ, P1 ;  /* 0x000000ff0a0a7208 */ /* 0x000fe40000800000 */
[----:B------:R-:W-:Y:S02]  /*03a0*/  FSETP.GTU.AND P0, PT, R11, RZ, PT ;  /* 0x000000ff0b00720b */ /* 0x000fe40003f0c000 */
[----:B------:R-:W-:-:S02]  /*03b0*/  FSETP.GTU.AND P1, PT, R10, RZ, PT ;  /* 0x000000ff0a00720b */ /* 0x000fc40003f2c000 */
[----:B------:R-:W-:Y:S02]  /*03c0*/  IADD3 R8, P2, R0, UR6, RZ ;  /* 0x0000000600087c10 */ /* 0x000fe4000ff5e0ff */
[----:B------:R-:W-:Y:S02]  /*03d0*/  SEL R12, RZ, 0x1, P1 ;  /* 0x00000001ff0c7807 */ /* 0x000fe40000800000 */
[----:B------:R-:W-:Y:S01]  /*03e0*/  SEL R13, RZ, 0x100, P0 ;  /* 0x00000100ff0d7807 */ /* 0x000fe20000000000 */
[C---:B0-----:R-:W-:Y:S01]  /*03f0*/  IMAD.WIDE R4, R0.reuse, 0x4, R4 ;  /* 0x0000000400047825 */ /* 0x041fe200078e0204 */
[----:B------:R-:W-:Y:S02]  /*0400*/  LEA.HI.X.SX32 R9, R0, UR7, 0x1, P2 ;  /* 0x0000000700097c11 */ /* 0x000fe400090f0eff */
[----:B------:R-:W-:Y:S01]  /*0410*/  IADD3 R13, R12, R13, RZ ;  /* 0x0000000d0c0d7210 */ /* 0x000fe20007ffe0ff */
[----:B------:R-:W-:Y:S04]  /*0420*/  STG.E.64 desc[UR4][R2.64], R6 ;  /* 0x0000000602007986 */ /* 0x000fe8000c101b04 */
[----:B------:R-:W-:Y:S04]  /*0430*/  STG.E.64 desc[UR4][R4.64], R10 ;  /* 0x0000000a04007986 */ /* 0x000fe8000c101b04 */
[----:B------:R-:W-:Y:S01]  /*0440*/  STG.E.U16 desc[UR4][R8.64], R13 ;  /* 0x0000000d08007986 */ /* 0x000fe2000c101504 */
[----:B------:R-:W-:Y:S05]  /*0450*/  EXIT ;  /* 0x000000000000794d */ /* 0x000fea0003800000 */
.L_x_0:
[----:B------:R-:W-:-:S00]  /*0460*/  BRA `(.L_x_0) ;  /* 0xfffffffc00fc7947 */ /* 0x000fc0000383ffff */
[----:B------:R-:W-:-:S00]  /*0470*/  NOP ;  /* 0x0000000000007918 */ /* 0x000fc00000000000 */
        /* <DEDUP_REMOVED lines=8> */
.L_x_1:


//--------------------- .nv.global.init           --------------------------
	.section	.nv.global.init,"aw",@progbits
.nv.global.init:
	.type		_$_str,@object
	.size		_$_str,(_$_str_$_2 - _$_str)
_$_str:
        /*0000*/ 	.byte	0x5f, 0x5f, 0x43, 0x55, 0x44, 0x41, 0x5f, 0x46, 0x54, 0x5a, 0x00
	.type		_$_str_$_2,@object
	.size		_$_str_$_2,(.L_1 - _$_str_$_2)
_$_str_$_2:
        /*000b*/ 	.byte	0x5f, 0x5f, 0x43, 0x55, 0x44, 0x41, 0x5f, 0x50, 0x52, 0x45, 0x43, 0x5f, 0x53, 0x51, 0x52, 0x54
        /*001b*/ 	.byte	0x00
.L_1:


//--------------------- .nv.constant0.triton_poi_fused__native_batch_norm_legit_no_training_convolution_relu_threshold_backward_21 --------------------------
	.section	.nv.constant0.triton_poi_fused__native_batch_norm_legit_no_training_convolution_relu_threshold_backward_21,"a",@progbits
	.sectionflags	@""
	.align	4
.nv.constant0.triton_poi_fused__native_batch_norm_legit_no_training_convolution_relu_threshold_backward_21:
	.zero		596
